	.headerflags	@"EF_CUDA_TEXMODE_UNIFIED EF_CUDA_64BIT_ADDRESS EF_CUDA_ACCELERATORS EF_CUDA_SM90 EF_CUDA_VIRTUAL_SM(EF_CUDA_SM90)"
	.elftype	@"ET_EXEC"


//--------------------- .nv.info                  --------------------------
	.section	.nv.info,"",@"SHT_CUDA_INFO"
	.align	4


	//----- nvinfo : EIATTR_REGCOUNT
	.align		4
        /*0000*/ 	.byte	0x04, 0x2f
        /*0002*/ 	.short	(.L_2 - .L_1)
	.align		4
.L_1:
        /*0004*/ 	.word	index@(triton_per_fused_native_group_norm_32)
        /*0008*/ 	.word	0x00000014


	//----- nvinfo : EIATTR_MIN_STACK_SIZE
	.align		4
.L_2:
        /*000c*/ 	.byte	0x04, 0x12
        /*000e*/ 	.short	(.L_4 - .L_3)
	.align		4
.L_3:
        /*0010*/ 	.word	index@(triton_per_fused_native_group_norm_32)
        /*0014*/ 	.word	0x00000000


	//----- nvinfo : EIATTR_FRAME_SIZE
	.align		4
.L_4:
        /*0018*/ 	.byte	0x04, 0x11
        /*001a*/ 	.short	(.L_6 - .L_5)
	.align		4
.L_5:
        /*001c*/ 	.word	index@(triton_per_fused_native_group_norm_32)
        /*0020*/ 	.word	0x00000000


	//----- nvinfo : EIATTR_MIN_STACK_SIZE
	.align		4
.L_6:
        /*0024*/ 	.byte	0x04, 0x12
        /*0026*/ 	.short	(.L_8 - .L_7)
	.align		4
.L_7:
        /*0028*/ 	.word	index@(triton_per_fused_native_group_norm_32)
        /*002c*/ 	.word	0x00000000
.L_8:


//--------------------- .nv.info.triton_per_fused_native_group_norm_32 --------------------------
	.section	.nv.info.triton_per_fused_native_group_norm_32,"",@"SHT_CUDA_INFO"
	.sectionflags	@""
	.align	4


	//----- nvinfo : EIATTR_CUDA_API_VERSION
	.align		4
        /*0000*/ 	.byte	0x04, 0x37
        /*0002*/ 	.short	(.L_10 - .L_9)
.L_9:
        /*0004*/ 	.word	0x0000007c


	//----- nvinfo : EIATTR_KPARAM_INFO
	.align		4
.L_10:
        /*0008*/ 	.byte	0x04, 0x17
        /*000a*/ 	.short	(.L_12 - .L_11)
.L_11:
        /*000c*/ 	.word	0x00000000
        /*0010*/ 	.short	0x0004
        /*0012*/ 	.short	0x001c
        /*0014*/ 	.byte	0x00, 0xf0, 0x11, 0x00


	//----- nvinfo : EIATTR_KPARAM_INFO
	.align		4
.L_12:
        /*0018*/ 	.byte	0x04, 0x17
        /*001a*/ 	.short	(.L_14 - .L_13)
.L_13:
        /*001c*/ 	.word	0x00000000
        /*0020*/ 	.short	0x0003
        /*0022*/ 	.short	0x0018
        /*0024*/ 	.byte	0x00, 0xf0, 0x11, 0x00


	//----- nvinfo : EIATTR_KPARAM_INFO
	.align		4
.L_14:
        /*0028*/ 	.byte	0x04, 0x17
        /*002a*/ 	.short	(.L_16 - .L_15)
.L_15:
        /*002c*/ 	.word	0x00000000
        /*0030*/ 	.short	0x0002
        /*0032*/ 	.short	0x0010
        /*0034*/ 	.byte	0x00, 0xf4, 0x21, 0x00


	//----- nvinfo : EIATTR_KPARAM_INFO
	.align		4
.L_16:
        /*0038*/ 	.byte	0x04, 0x17
        /*003a*/ 	.short	(.L_18 - .L_17)
.L_17:
        /*003c*/ 	.word	0x00000000
        /*0040*/ 	.short	0x0001
        /*0042*/ 	.short	0x0008
        /*0044*/ 	.byte	0x00, 0xf4, 0x21, 0x00


	//----- nvinfo : EIATTR_KPARAM_INFO
	.align		4
.L_18:
        /*0048*/ 	.byte	0x04, 0x17
        /*004a*/ 	.short	(.L_20 - .L_19)
.L_19:
        /*004c*/ 	.word	0x00000000
        /*0050*/ 	.short	0x0000
        /*0052*/ 	.short	0x0000
        /*0054*/ 	.byte	0x00, 0xf4, 0x21, 0x00


	//----- nvinfo : EIATTR_SPARSE_MMA_MASK
	.align		4
.L_20:
        /*0058*/ 	.byte	0x03, 0x50
        /*005a*/ 	.short	0x0000


	//----- nvinfo : EIATTR_MAXREG_COUNT
	.align		4
        /*005c*/ 	.byte	0x03, 0x1b
        /*005e*/ 	.short	0x00ff


	//----- nvinfo : EIATTR_COOP_GROUP_MASK_REGIDS
	.align		4
        /*0060*/ 	.byte	0x04, 0x29
        /*0062*/ 	.short	(.L_22 - .L_21)


	//   ....[0]....
.L_21:
        /*0064*/ 	.word	0xffffffff


	//   ....[1]....
        /*0068*/ 	.word	0xffffffff


	//   ....[2]....
        /*006c*/ 	.word	0xffffffff


	//   ....[3]....
        /*0070*/ 	.word	0xffffffff


	//   ....[4]....
        /*0074*/ 	.word	0xffffffff


	//   ....[5]....
        /*0078*/ 	.word	0xffffffff


	//   ....[6]....
        /*007c*/ 	.word	0xffffffff


	//   ....[7]....
        /*0080*/ 	.word	0xffffffff


	//   ....[8]....
        /*0084*/ 	.word	0xffffffff


	//   ....[9]....
        /*0088*/ 	.word	0xffffffff


	//   ....[10]....
        /*008c*/ 	.word	0xffffffff


	//   ....[11]....
        /*0090*/ 	.word	0xffffffff


	//----- nvinfo : EIATTR_COOP_GROUP_INSTR_OFFSETS
	.align		4
.L_22:
        /*0094*/ 	.byte	0x04, 0x28
        /*0096*/ 	.short	(.L_24 - .L_23)


	//   ....[0]....
.L_23:
        /*0098*/ 	.word	0x00000130


	//   ....[1]....
        /*009c*/ 	.word	0x00000160


	//   ....[2]....
        /*00a0*/ 	.word	0x00000190


	//   ....[3]....
        /*00a4*/ 	.word	0x000001b0


	//   ....[4]....
        /*00a8*/ 	.word	0x000001e0


	//   ....[5]....
        /*00ac*/ 	.word	0x00000250


	//   ....[6]....
        /*00b0*/ 	.word	0x00000340


	//   ....[7]....
        /*00b4*/ 	.word	0x00000360


	//   ....[8]....
        /*00b8*/ 	.word	0x00000380


	//   ....[9]....
        /*00bc*/ 	.word	0x000003b0


	//   ....[10]....
        /*00c0*/ 	.word	0x000003e0


	//   ....[11]....
        /*00c4*/ 	.word	0x00000440


	//----- nvinfo : EIATTR_EXIT_INSTR_OFFSETS
	.align		4
.L_24:
        /*00c8*/ 	.byte	0x04, 0x1c
        /*00ca*/ 	.short	(.L_26 - .L_25)


	//   ....[0]....
.L_25:
        /*00cc*/ 	.word	0x00000510


	//   ....[1]....
        /*00d0*/ 	.word	0x00000530


	//----- nvinfo : EIATTR_REQNTID
	.align		4
.L_26:
        /*00d4*/ 	.byte	0x04, 0x10
        /*00d6*/ 	.short	(.L_28 - .L_27)
.L_27:
        /*00d8*/ 	.word	0x00000040
        /*00dc*/ 	.word	0x00000001
        /*00e0*/ 	.word	0x00000001


	//----- nvinfo : EIATTR_CBANK_PARAM_SIZE
	.align		4
.L_28:
        /*00e4*/ 	.byte	0x03, 0x19
        /*00e6*/ 	.short	0x0020


	//----- nvinfo : EIATTR_PARAM_CBANK
	.align		4
        /*00e8*/ 	.byte	0x04, 0x0a
        /*00ea*/ 	.short	(.L_30 - .L_29)
	.align		4
.L_29:
        /*00ec*/ 	.word	index@(.nv.constant0.triton_per_fused_native_group_norm_32)
        /*00f0*/ 	.short	0x0210
        /*00f2*/ 	.short	0x0020


	//----- nvinfo : EIATTR_SW_WAR
	.align		4
.L_30:
        /*00f4*/ 	.byte	0x04, 0x36
        /*00f6*/ 	.short	(.L_32 - .L_31)
.L_31:
        /*00f8*/ 	.word	0x00000008
.L_32:


//--------------------- .nv.callgraph             --------------------------
	.section	.nv.callgraph,"",@"SHT_CUDA_CALLGRAPH"
	.align	4
	.sectionentsize	8
	.align		4
        /*0000*/ 	.word	0x00000000
	.align		4
        /*0004*/ 	.word	0xffffffff
	.align		4
        /*0008*/ 	.word	0x00000000
	.align		4
        /*000c*/ 	.word	0xfffffffe
	.align		4
        /*0010*/ 	.word	0x00000000
	.align		4
        /*0014*/ 	.word	0xfffffffd
	.align		4
        /*0018*/ 	.word	0x00000000
	.align		4
        /*001c*/ 	.word	0xfffffffc


//--------------------- .nv.constant4             --------------------------
	.section	.nv.constant4,"a",@progbits
	.align	8
	.align		8
.nv.constant4:
        /*0000*/ 	.dword	_$_str


//--------------------- .text.triton_per_fused_native_group_norm_32 --------------------------
	.section	.text.triton_per_fused_native_group_norm_32,"ax",@progbits
	.sectionflags	@"SHF_BARRIERS=1"
	.align	128
        .global         triton_per_fused_native_group_norm_32
        .type           triton_per_fused_native_group_norm_32,@function
        .size           triton_per_fused_native_group_norm_32,(.L_x_1 - triton_per_fused_native_group_norm_32)
        .other          triton_per_fused_native_group_norm_32,@"STO_CUDA_ENTRY STV_DEFAULT"
triton_per_fused_native_group_norm_32:
.text.triton_per_fused_native_group_norm_32:
[----:B------:R-:W0:Y:S02]  /*0000*/  LDC R1, c[0x0][0x28] ;  /* 0x00000a00ff017b82 */ /* 0x000e240000000800 */
[----:B------:R-:W1:Y:S01]  /*0010*/  S2R R13, SR_TID.X ;  /* 0x00000000000d7919 */ /* 0x000e620000002100 */
[----:B------:R-:W2:Y:S01]  /*0020*/  LDC.64 R4, c[0x0][0x218] ;  /* 0x00008600ff047b82 */ /* 0x000ea20000000a00 */
[----:B------:R-:W-:Y:S01]  /*0030*/  ULDC.64 UR6, c[0x0][0x208] ;  /* 0x0000820000067ab9 */ /* 0x000fe20000000a00 */
[----:B------:R-:W3:Y:S01]  /*0040*/  S2R R0, SR_CTAID.X ;  /* 0x0000000000007919 */ /* 0x000ee20000002500 */
[----:B-1----:R-:W-:-:S04]  /*0050*/  SHF.L.U32 R2, R13, 0x2, RZ ;  /* 0x000000020d027819 */ /* 0x002fc800000006ff */
[----:B------:R-:W-:-:S04]  /*0060*/  LOP3.LUT R7, R2, 0xfc, RZ, 0xc0, !PT ;  /* 0x000000fc02077812 */ /* 0x000fc800078ec0ff */
[----:B---3--:R-:W-:-:S05]  /*0070*/  LEA R7, R0, R7, 0x8 ;  /* 0x0000000700077211 */ /* 0x008fca00078e40ff */
[----:B--2---:R-:W-:-:S06]  /*0080*/  IMAD.WIDE R4, R7, 0x4, R4 ;  /* 0x0000000407047825 */ /* 0x004fcc00078e0204 */
[----:B------:R-:W2:Y:S01]  /*0090*/  LDG.E.128 R4, desc[UR6][R4.64] ;  /* 0x0000000604047981 */ /* 0x000ea2000c1e1d00 */
[----:B------:R-:W1:Y:S01]  /*00a0*/  S2UR UR5, SR_CgaCtaId ;  /* 0x00000000000579c3 */ /* 0x000e620000008800 */
[C---:B------:R-:W-:Y:S01]  /*00b0*/  LOP3.LUT P1, RZ, R13.reuse, 0x1f, RZ, 0xc0, !PT ;  /* 0x0000001f0dff7812 */ /* 0x040fe2000782c0ff */
[----:B------:R-:W-:Y:S01]  /*00c0*/  UMOV UR4, 0x400 ;  /* 0x0000040000047882 */ /* 0x000fe20000000000 */
[----:B------:R-:W-:Y:S01]  /*00d0*/  ISETP.GE.AND P2, PT, R13, 0x2, PT ;  /* 0x000000020d00780c */ /* 0x000fe20003f46270 */
[----:B------:R-:W-:Y:S01]  /*00e0*/  HFMA2.MMA R17, -RZ, RZ, 0.9375, 0 ;  /* 0x3b800000ff117435 */ /* 0x000fe200000001ff */
[----:B-1----:R-:W-:Y:S01]  /*00f0*/  UPRMT UR4, UR5, 0x654, UR4 ;  /* 0x0000065405047896 */ /* 0x002fe20008000004 */
[----:B--2---:R-:W-:-:S04]  /*0100*/  FADD R9, R4, R5 ;  /* 0x0000000504097221 */ /* 0x004fc80000000000 */
[----:B------:R-:W-:-:S04]  /*0110*/  FADD R10, R6, R9 ;  /* 0x00000009060a7221 */ /* 0x000fc80000000000 */
[----:B------:R-:W-:-:S05]  /*0120*/  FADD R10, R7, R10 ;  /* 0x0000000a070a7221 */ /* 0x000fca0000000000 */
[----:B------:R-:W1:Y:S02]  /*0130*/  SHFL.BFLY PT, R9, R10, 0x10, 0x1f ;  /* 0x0e001f000a097f89 */ /* 0x000e6400000e0000 */
[----:B-1----:R-:W-:Y:S01]  /*0140*/  FADD R9, R10, R9 ;  /* 0x000000090a097221 */ /* 0x002fe20000000000 */
[----:B------:R-:W-:-:S04]  /*0150*/  SHF.R.U32.HI R10, RZ, 0x3, R13 ;  /* 0x00000003ff0a7819 */ /* 0x000fc8000001160d */
[----:B------:R-:W1:Y:S01]  /*0160*/  SHFL.BFLY PT, R12, R9, 0x8, 0x1f ;  /* 0x0d001f00090c7f89 */ /* 0x000e6200000e0000 */
[----:B------:R-:W-:Y:S01]  /*0170*/  LOP3.LUT R10, R10, 0x4, RZ, 0xc0, !PT ;  /* 0x000000040a0a7812 */ /* 0x000fe200078ec0ff */
[----:B-1----:R-:W-:-:S05]  /*0180*/  FADD R12, R9, R12 ;  /* 0x0000000c090c7221 */ /* 0x002fca0000000000 */
[----:B------:R-:W1:Y:S02]  /*0190*/  SHFL.BFLY PT, R11, R12, 0x4, 0x1f ;  /* 0x0c801f000c0b7f89 */ /* 0x000e6400000e0000 */
[----:B-1----:R-:W-:-:S05]  /*01a0*/  FADD R11, R12, R11 ;  /* 0x0000000b0c0b7221 */ /* 0x002fca0000000000 */
[----:B------:R-:W1:Y:S02]  /*01b0*/  SHFL.BFLY PT, R14, R11, 0x2, 0x1f ;  /* 0x0c401f000b0e7f89 */ /* 0x000e6400000e0000 */
[----:B-1----:R-:W-:Y:S01]  /*01c0*/  FADD R14, R11, R14 ;  /* 0x0000000e0b0e7221 */ /* 0x002fe20000000000 */
[----:B------:R-:W-:-:S04]  /*01d0*/  LOP3.LUT R11, R13, 0x1, RZ, 0xc0, !PT ;  /* 0x000000010d0b7812 */ /* 0x000fc800078ec0ff */
[----:B------:R-:W1:Y:S01]  /*01e0*/  SHFL.BFLY PT, R15, R14, 0x1, 0x1f ;  /* 0x0c201f000e0f7f89 */ /* 0x000e6200000e0000 */
[----:B------:R-:W-:-:S04]  /*01f0*/  ISETP.NE.U32.AND P0, PT, R11, 0x1, PT ;  /* 0x000000010b00780c */ /* 0x000fc80003f05070 */
[----:B------:R-:W-:Y:S01]  /*0200*/  ISETP.LT.AND P0, PT, R13, 0x2, P0 ;  /* 0x000000020d00780c */ /* 0x000fe20000701270 */
[----:B-1----:R-:W-:-:S05]  /*0210*/  FADD R15, R14, R15 ;  /* 0x0000000f0e0f7221 */ /* 0x002fca0000000000 */
[----:B------:R-:W-:Y:S01]  /*0220*/  @!P1 STS [R10+UR4], R15 ;  /* 0x0000000f0a009988 */ /* 0x000fe20008000804 */
[----:B------:R-:W-:Y:S06]  /*0230*/  BAR.SYNC.DEFER_BLOCKING 0x0 ;  /* 0x0000000000007b1d */ /* 0x000fec0000010000 */
[----:B------:R-:W1:Y:S04]  /*0240*/  @!P2 LDS R8, [R2+UR4] ;  /* 0x000000040208a984 */ /* 0x000e680008000800 */
[----:B-1----:R-:W1:Y:S02]  /*0250*/  SHFL.BFLY PT, R9, R8, 0x1, 0x1f ;  /* 0x0c201f0008097f89 */ /* 0x002e6400000e0000 */
[----:B-1----:R-:W-:-:S05]  /*0260*/  FADD R11, R8, R9 ;  /* 0x00000009080b7221 */ /* 0x002fca0000000000 */
[----:B------:R-:W-:Y:S01]  /*0270*/  @P0 STS [R2+UR4], R11 ;  /* 0x0000000b02000988 */ /* 0x000fe20008000804 */
[----:B------:R-:W-:Y:S06]  /*0280*/  BAR.SYNC.DEFER_BLOCKING 0x0 ;  /* 0x0000000000007b1d */ /* 0x000fec0000010000 */
[----:B------:R-:W1:Y:S02]  /*0290*/  LDS R9, [UR4] ;  /* 0x00000004ff097984 */ /* 0x000e640008000800 */
[----:B-1----:R-:W-:-:S04]  /*02a0*/  FADD R9, RZ, R9 ;  /* 0x00000009ff097221 */ /* 0x002fc80000000000 */
[----:B------:R-:W-:-:S04]  /*02b0*/  FMUL R9, R9, 0.00390625 ;  /* 0x3b80000009097820 */ /* 0x000fc80000400000 */
[--C-:B------:R-:W-:Y:S01]  /*02c0*/  FADD R5, R5, -R9.reuse ;  /* 0x8000000905057221 */ /* 0x100fe20000000000 */
[--C-:B------:R-:W-:Y:S01]  /*02d0*/  FADD R4, R4, -R9.reuse ;  /* 0x8000000904047221 */ /* 0x100fe20000000000 */
[--C-:B------:R-:W-:Y:S01]  /*02e0*/  FADD R6, R6, -R9.reuse ;  /* 0x8000000906067221 */ /* 0x100fe20000000000 */
[----:B------:R-:W-:Y:S01]  /*02f0*/  FADD R7, R7, -R9 ;  /* 0x8000000907077221 */ /* 0x000fe20000000000 */
[----:B------:R-:W-:-:S04]  /*0300*/  FMUL R5, R5, R5 ;  /* 0x0000000505057220 */ /* 0x000fc80000400000 */
[----:B------:R-:W-:-:S04]  /*0310*/  FFMA R5, R4, R4, R5 ;  /* 0x0000000404057223 */ /* 0x000fc80000000005 */
[----:B------:R-:W-:-:S04]  /*0320*/  FFMA R6, R6, R6, R5 ;  /* 0x0000000606067223 */ /* 0x000fc80000000005 */
[----:B------:R-:W-:-:S05]  /*0330*/  FFMA R6, R7, R7, R6 ;  /* 0x0000000707067223 */ /* 0x000fca0000000006 */
[----:B------:R-:W1:Y:S02]  /*0340*/  SHFL.BFLY PT, R5, R6, 0x10, 0x1f ;  /* 0x0e001f0006057f89 */ /* 0x000e6400000e0000 */
[----:B-1----:R-:W-:-:S05]  /*0350*/  FADD R5, R6, R5 ;  /* 0x0000000506057221 */ /* 0x002fca0000000000 */
[----:B------:R-:W1:Y:S02]  /*0360*/  SHFL.BFLY PT, R4, R5, 0x8, 0x1f ;  /* 0x0d001f0005047f89 */ /* 0x000e6400000e0000 */
[----:B-1----:R-:W-:-:S05]  /*0370*/  FADD R4, R5, R4 ;  /* 0x0000000405047221 */ /* 0x002fca0000000000 */
[----:B------:R-:W1:Y:S02]  /*0380*/  SHFL.BFLY PT, R7, R4, 0x4, 0x1f ;  /* 0x0c801f0004077f89 */ /* 0x000e6400000e0000 */
[----:B-1----:R-:W-:Y:S02]  /*0390*/  FADD R7, R4, R7 ;  /* 0x0000000704077221 */ /* 0x002fe40000000000 */
[----:B------:R-:W1:Y:S03]  /*03a0*/  LDC.64 R4, c[0x0][0x210] ;  /* 0x00008400ff047b82 */ /* 0x000e660000000a00 */
[----:B------:R-:W2:Y:S01]  /*03b0*/  SHFL.BFLY PT, R8, R7, 0x2, 0x1f ;  /* 0x0c401f0007087f89 */ /* 0x000ea200000e0000 */
[----:B-1----:R-:W-:-:S04]  /*03c0*/  IMAD.WIDE R4, R0, 0x4, R4 ;  /* 0x0000000400047825 */ /* 0x002fc800078e0204 */
[----:B--2---:R-:W-:-:S05]  /*03d0*/  FADD R8, R7, R8 ;  /* 0x0000000807087221 */ /* 0x004fca0000000000 */
[----:B------:R-:W1:Y:S02]  /*03e0*/  SHFL.BFLY PT, R11, R8, 0x1, 0x1f ;  /* 0x0c201f00080b7f89 */ /* 0x000e6400000e0000 */
[----:B-1----:R-:W-:Y:S01]  /*03f0*/  FADD R11, R8, R11 ;  /* 0x0000000b080b7221 */ /* 0x002fe20000000000 */
[----:B------:R-:W-:Y:S06]  /*0400*/  BAR.SYNC.DEFER_BLOCKING 0x0 ;  /* 0x0000000000007b1d */ /* 0x000fec0000010000 */
[----:B------:R-:W-:Y:S02]  /*0410*/  @!P1 STS [R10+UR4], R11 ;  /* 0x0000000b0a009988 */ /* 0x000fe40008000804 */
[----:B------:R-:W-:Y:S06]  /*0420*/  BAR.SYNC.DEFER_BLOCKING 0x0 ;  /* 0x0000000000007b1d */ /* 0x000fec0000010000 */
[----:B------:R-:W1:Y:S04]  /*0430*/  @!P2 LDS R3, [R2+UR4] ;  /* 0x000000040203a984 */ /* 0x000e680008000800 */
[----:B-1----:R-:W1:Y:S02]  /*0440*/  SHFL.BFLY PT, R6, R3, 0x1, 0x1f ;  /* 0x0c201f0003067f89 */ /* 0x002e6400000e0000 */
[----:B-1----:R-:W-:-:S02]  /*0450*/  FADD R15, R3, R6 ;  /* 0x00000006030f7221 */ /* 0x002fc40000000000 */
[----:B------:R-:W1:Y:S03]  /*0460*/  LDC.64 R6, c[0x0][0x220] ;  /* 0x00008800ff067b82 */ /* 0x000e660000000a00 */
[----:B------:R1:W-:Y:S05]  /*0470*/  @P0 STS [R2+UR4], R15 ;  /* 0x0000000f02000988 */ /* 0x0003ea0008000804 */
[----:B------:R-:W-:Y:S01]  /*0480*/  BAR.SYNC.DEFER_BLOCKING 0x0 ;  /* 0x0000000000007b1d */ /* 0x000fe20000010000 */
[----:B------:R-:W-:Y:S01]  /*0490*/  LOP3.LUT P0, RZ, R13, 0x3f, RZ, 0xc0, !PT ;  /* 0x0000003f0dff7812 */ /* 0x000fe2000780c0ff */
[----:B-1----:R-:W-:-:S04]  /*04a0*/  IMAD.WIDE R2, R0, 0x4, R6 ;  /* 0x0000000400027825 */ /* 0x002fc800078e0206 */
[----:B------:R-:W1:Y:S02]  /*04b0*/  LDS R12, [UR4] ;  /* 0x00000004ff0c7984 */ /* 0x000e640008000800 */
[----:B-1----:R-:W-:-:S04]  /*04c0*/  FADD R12, RZ, R12 ;  /* 0x0000000cff0c7221 */ /* 0x002fc80000000000 */
[----:B------:R-:W-:-:S04]  /*04d0*/  FFMA R12, R12, R17, 9.9999997473787516356e-06 ;  /* 0x3727c5ac0c0c7423 */ /* 0x000fc80000000011 */
[----:B------:R-:W1:Y:S01]  /*04e0*/  MUFU.RSQ R11, R12 ;  /* 0x0000000c000b7308 */ /* 0x000e620000001400 */
[----:B------:R-:W-:Y:S06]  /*04f0*/  BAR.SYNC.DEFER_BLOCKING 0x0 ;  /* 0x0000000000007b1d */ /* 0x000fec0000010000 */
[----:B-1----:R1:W-:Y:S01]  /*0500*/  @!P0 STG.E desc[UR6][R4.64], R11 ;  /* 0x0000000b04008986 */ /* 0x0023e2000c101906 */
[----:B------:R-:W-:Y:S05]  /*0510*/  @P0 EXIT ;  /* 0x000000000000094d */ /* 0x000fea0003800000 */
[----:B------:R-:W-:Y:S01]  /*0520*/  STG.E desc[UR6][R2.64], R9 ;  /* 0x0000000902007986 */ /* 0x000fe2000c101906 */
[----:B------:R-:W-:Y:S05]  /*0530*/  EXIT ;  /* 0x000000000000794d */ /* 0x000fea0003800000 */
.L_x_0:
[----:B------:R-:W-:-:S00]  /*0540*/  BRA `(.L_x_0) ;  /* 0xfffffffc00fc7947 */ /* 0x000fc0000383ffff */
[----:B------:R-:W-:-:S00]  /*0550*/  NOP ;  /* 0x0000000000007918 */ /* 0x000fc00000000000 */
        /* <DEDUP_REMOVED lines=10> */
.L_x_1:


//--------------------- .nv.global.init           --------------------------
	.section	.nv.global.init,"aw",@progbits
.nv.global.init:
	.type		_$_str,@object
	.size		_$_str,(.L_0 - _$_str)
_$_str:
        /*0000*/ 	.byte	0x5f, 0x5f, 0x43, 0x55, 0x44, 0x41, 0x5f, 0x46, 0x54, 0x5a, 0x00
.L_0:


//--------------------- .nv.shared.triton_per_fused_native_group_norm_32 --------------------------
	.section	.nv.shared.triton_per_fused_native_group_norm_32,"aw",@nobits
	.sectionflags	@""
	.align	16
	.zero		1024


//--------------------- .nv.constant0.triton_per_fused_native_group_norm_32 --------------------------
	.section	.nv.constant0.triton_per_fused_native_group_norm_32,"a",@progbits
	.sectionflags	@""
	.align	4
.nv.constant0.triton_per_fused_native_group_norm_32:
	.zero		560
